//
// Generated by NVIDIA NVVM Compiler
//
// Compiler Build ID: CL-36424714
// Cuda compilation tools, release 13.0, V13.0.88
// Based on NVVM 20.0.0
//

.version 9.0
.target sm_100
.address_size 64

	// .globl	_Z7dkernelPci

.visible .entry _Z7dkernelPci(
	.param .u64 .ptr .align 1 _Z7dkernelPci_param_0,
	.param .u32 _Z7dkernelPci_param_1
)
{
	.reg .pred 	%p<3>;
	.reg .b16 	%rs<4>;
	.reg .b32 	%r<3>;
	.reg .b64 	%rd<5>;

	ld.param.u64 	%rd2, [_Z7dkernelPci_param_0];
	ld.param.u32 	%r2, [_Z7dkernelPci_param_1];
	mov.u32 	%r1, %tid.x;
	setp.ge.u32 	%p1, %r1, %r2;
	@%p1 bra 	$L__BB0_4;
	cvta.to.global.u64 	%rd3, %rd2;
	cvt.u64.u32 	%rd4, %r1;
	add.s64 	%rd1, %rd3, %rd4;
	ld.global.u8 	%rs1, [%rd1];
	setp.ne.s16 	%p2, %rs1, 122;
	@%p2 bra 	$L__BB0_3;
	mov.b16 	%rs3, 97;
	st.global.u8 	[%rd1], %rs3;
	bra.uni 	$L__BB0_4;
$L__BB0_3:
	add.s16 	%rs2, %rs1, 1;
	st.global.u8 	[%rd1], %rs2;
$L__BB0_4:
	ret;

}
	// .globl	_Z8dkernel2Pci
.visible .entry _Z8dkernel2Pci(
	.param .u64 .ptr .align 1 _Z8dkernel2Pci_param_0,
	.param .u32 _Z8dkernel2Pci_param_1
)
{
	.reg .pred 	%p<2>;
	.reg .b16 	%rs<3>;
	.reg .b32 	%r<10>;
	.reg .b64 	%rd<5>;

	ld.param.u64 	%rd1, [_Z8dkernel2Pci_param_0];
	ld.param.u32 	%r2, [_Z8dkernel2Pci_param_1];
	mov.u32 	%r1, %tid.x;
	setp.ge.u32 	%p1, %r1, %r2;
	@%p1 bra 	$L__BB1_2;
	cvta.to.global.u64 	%rd2, %rd1;
	cvt.u64.u32 	%rd3, %r1;
	add.s64 	%rd4, %rd2, %rd3;
	ld.global.s8 	%r3, [%rd4];
	add.s32 	%r4, %r1, %r3;
	add.s32 	%r5, %r4, -97;
	mul.hi.u32 	%r6, %r5, 1321528399;
	shr.u32 	%r7, %r6, 3;
	mul.lo.s32 	%r8, %r7, 26;
	sub.s32 	%r9, %r5, %r8;
	cvt.u16.u32 	%rs1, %r9;
	add.s16 	%rs2, %rs1, 97;
	st.global.u8 	[%rd4], %rs2;
$L__BB1_2:
	ret;

}


// ===== COMPILED SASS (sm_100) =====

	.target	sm_100

	.elftype	@"ET_EXEC"


//--------------------- .note.nv.tkinfo           --------------------------
	.section	.note.nv.tkinfo,"",@"SHT_NOTE"
	.sectionflags	@"SHF_NOTE_NV_TKINFO"
	.tkinfo
        /*0018*/ 	.word	0x00000002
        /*0030*/ 	.string	""
        /*0030*/ 	.string	"ptxas"
        /*0030*/ 	.string	"Cuda compilation tools, release 13.0, V13.0.88"
        /*0030*/ 	.string	"Build cuda_13.0.r13.0/compiler.36424714_0"
        /*0030*/ 	.string	"-arch sm_100 -m 64 "



//--------------------- .note.nv.cuinfo           --------------------------
	.section	.note.nv.cuinfo,"",@"SHT_NOTE"
	.sectionflags	@"SHF_NOTE_NV_CUINFO"
        /*0018*/ 	.short	0x0002
        /*001a*/ 	.short	0x0064
        /*001c*/ 	.short	0x0082
	.zero		2


//--------------------- .nv.info                  --------------------------
	.section	.nv.info,"",@"SHT_CUDA_INFO"
	.align	4


	//----- nvinfo : EIATTR_REGCOUNT
	.align		4
        /*0000*/ 	.byte	0x04, 0x2f
        /*0002*/ 	.short	(.L_1 - .L_0)
	.align		4
.L_0:
        /*0004*/ 	.word	index@(_Z7dkernelPci)
        /*0008*/ 	.word	0x00000008


	//----- nvinfo : EIATTR_FRAME_SIZE
	.align		4
.L_1:
        /*000c*/ 	.byte	0x04, 0x11
        /*000e*/ 	.short	(.L_3 - .L_2)
	.align		4
.L_2:
        /*0010*/ 	.word	index@(_Z7dkernelPci)
        /*0014*/ 	.word	0x00000000


	//----- nvinfo : EIATTR_REGCOUNT
	.align		4
.L_3:
        /*0018*/ 	.byte	0x04, 0x2f
        /*001a*/ 	.short	(.L_5 - .L_4)
	.align		4
.L_4:
        /*001c*/ 	.word	index@(_Z8dkernel2Pci)
        /*0020*/ 	.word	0x00000008


	//----- nvinfo : EIATTR_FRAME_SIZE
	.align		4
.L_5:
        /*0024*/ 	.byte	0x04, 0x11
        /*0026*/ 	.short	(.L_7 - .L_6)
	.align		4
.L_6:
        /*0028*/ 	.word	index@(_Z8dkernel2Pci)
        /*002c*/ 	.word	0x00000000


	//----- nvinfo : EIATTR_MIN_STACK_SIZE
	.align		4
.L_7:
        /*0030*/ 	.byte	0x04, 0x12
        /*0032*/ 	.short	(.L_9 - .L_8)
	.align		4
.L_8:
        /*0034*/ 	.word	index@(_Z8dkernel2Pci)
        /*0038*/ 	.word	0x00000000


	//----- nvinfo : EIATTR_MIN_STACK_SIZE
	.align		4
.L_9:
        /*003c*/ 	.byte	0x04, 0x12
        /*003e*/ 	.short	(.L_11 - .L_10)
	.align		4
.L_10:
        /*0040*/ 	.word	index@(_Z7dkernelPci)
        /*0044*/ 	.word	0x00000000
.L_11:


//--------------------- .nv.compat                --------------------------
	.section	.nv.compat,"",@"SHT_CUDA_COMPAT_INFO"
	.align	4
        /*0000*/ 	.byte	0x02, 0x09, 0x00, 0x00, 0x02, 0x02, 0x01, 0x00, 0x02, 0x05, 0x05, 0x00, 0x03, 0x07, 0x01, 0x01
        /*0010*/ 	.byte	0x02, 0x03, 0x00, 0x00, 0x02, 0x06, 0x01, 0x00, 0x04, 0x0b, 0x08, 0x00, 0x09, 0x00, 0x00, 0x00
        /*0020*/ 	.byte	0x00, 0x00, 0x00, 0x00


//--------------------- .nv.info._Z8dkernel2Pci   --------------------------
	.section	.nv.info._Z8dkernel2Pci,"",@"SHT_CUDA_INFO"
	.sectionflags	@""
	.align	4


	//----- nvinfo : EIATTR_CUDA_API_VERSION
	.align		4
        /*0000*/ 	.byte	0x04, 0x37
        /*0002*/ 	.short	(.L_13 - .L_12)
.L_12:
        /*0004*/ 	.word	0x00000082


	//----- nvinfo : EIATTR_KPARAM_INFO
	.align		4
.L_13:
        /*0008*/ 	.byte	0x04, 0x17
        /*000a*/ 	.short	(.L_15 - .L_14)
.L_14:
        /*000c*/ 	.word	0x00000000
        /*0010*/ 	.short	0x0001
        /*0012*/ 	.short	0x0008
        /*0014*/ 	.byte	0x00, 0xf0, 0x11, 0x00


	//----- nvinfo : EIATTR_KPARAM_INFO
	.align		4
.L_15:
        /*0018*/ 	.byte	0x04, 0x17
        /*001a*/ 	.short	(.L_17 - .L_16)
.L_16:
        /*001c*/ 	.word	0x00000000
        /*0020*/ 	.short	0x0000
        /*0022*/ 	.short	0x0000
        /*0024*/ 	.byte	0x00, 0xf5, 0x21, 0x00


	//----- nvinfo : EIATTR_SPARSE_MMA_MASK
	.align		4
.L_17:
        /*0028*/ 	.byte	0x03, 0x50
        /*002a*/ 	.short	0x0000


	//----- nvinfo : EIATTR_MAXREG_COUNT
	.align		4
        /*002c*/ 	.byte	0x03, 0x1b
        /*002e*/ 	.short	0x00ff


	//----- nvinfo : EIATTR_MERCURY_ISA_VERSION
	.align		4
        /*0030*/ 	.byte	0x03, 0x5f
        /*0032*/ 	.short	0x0101


	//----- nvinfo : EIATTR_VRC_CTA_INIT_COUNT
	.align		4
        /*0034*/ 	.byte	0x02, 0x4a
	.zero		1
	.zero		1


	//----- nvinfo : EIATTR_EXIT_INSTR_OFFSETS
	.align		4
        /*0038*/ 	.byte	0x04, 0x1c
        /*003a*/ 	.short	(.L_19 - .L_18)


	//   ....[0]....
.L_18:
        /*003c*/ 	.word	0x00000040


	//   ....[1]....
        /*0040*/ 	.word	0x00000100


	//----- nvinfo : EIATTR_CBANK_PARAM_SIZE
	.align		4
.L_19:
        /*0044*/ 	.byte	0x03, 0x19
        /*0046*/ 	.short	0x000c


	//----- nvinfo : EIATTR_PARAM_CBANK
	.align		4
        /*0048*/ 	.byte	0x04, 0x0a
        /*004a*/ 	.short	(.L_21 - .L_20)
	.align		4
.L_20:
        /*004c*/ 	.word	index@(.nv.constant0._Z8dkernel2Pci)
        /*0050*/ 	.short	0x0380
        /*0052*/ 	.short	0x000c


	//----- nvinfo : EIATTR_SW_WAR
	.align		4
.L_21:
        /*0054*/ 	.byte	0x04, 0x36
        /*0056*/ 	.short	(.L_23 - .L_22)
.L_22:
        /*0058*/ 	.word	0x00000008
.L_23:


//--------------------- .nv.info._Z7dkernelPci    --------------------------
	.section	.nv.info._Z7dkernelPci,"",@"SHT_CUDA_INFO"
	.sectionflags	@""
	.align	4


	//----- nvinfo : EIATTR_CUDA_API_VERSION
	.align		4
        /*0000*/ 	.byte	0x04, 0x37
        /*0002*/ 	.short	(.L_25 - .L_24)
.L_24:
        /*0004*/ 	.word	0x00000082


	//----- nvinfo : EIATTR_KPARAM_INFO
	.align		4
.L_25:
        /*0008*/ 	.byte	0x04, 0x17
        /*000a*/ 	.short	(.L_27 - .L_26)
.L_26:
        /*000c*/ 	.word	0x00000000
        /*0010*/ 	.short	0x0001
        /*0012*/ 	.short	0x0008
        /*0014*/ 	.byte	0x00, 0xf0, 0x11, 0x00


	//----- nvinfo : EIATTR_KPARAM_INFO
	.align		4
.L_27:
        /*0018*/ 	.byte	0x04, 0x17
        /*001a*/ 	.short	(.L_29 - .L_28)
.L_28:
        /*001c*/ 	.word	0x00000000
        /*0020*/ 	.short	0x0000
        /*0022*/ 	.short	0x0000
        /*0024*/ 	.byte	0x00, 0xf5, 0x21, 0x00


	//----- nvinfo : EIATTR_SPARSE_MMA_MASK
	.align		4
.L_29:
        /*0028*/ 	.byte	0x03, 0x50
        /*002a*/ 	.short	0x0000


	//----- nvinfo : EIATTR_MAXREG_COUNT
	.align		4
        /*002c*/ 	.byte	0x03, 0x1b
        /*002e*/ 	.short	0x00ff


	//----- nvinfo : EIATTR_MERCURY_ISA_VERSION
	.align		4
        /*0030*/ 	.byte	0x03, 0x5f
        /*0032*/ 	.short	0x0101


	//----- nvinfo : EIATTR_VRC_CTA_INIT_COUNT
	.align		4
        /*0034*/ 	.byte	0x02, 0x4a
	.zero		1
	.zero		1


	//----- nvinfo : EIATTR_EXIT_INSTR_OFFSETS
	.align		4
        /*0038*/ 	.byte	0x04, 0x1c
        /*003a*/ 	.short	(.L_31 - .L_30)


	//   ....[0]....
.L_30:
        /*003c*/ 	.word	0x00000040


	//   ....[1]....
        /*0040*/ 	.word	0x000000d0


	//   ....[2]....
        /*0044*/ 	.word	0x00000100


	//----- nvinfo : EIATTR_CBANK_PARAM_SIZE
	.align		4
.L_31:
        /*0048*/ 	.byte	0x03, 0x19
        /*004a*/ 	.short	0x000c


	//----- nvinfo : EIATTR_PARAM_CBANK
	.align		4
        /*004c*/ 	.byte	0x04, 0x0a
        /*004e*/ 	.short	(.L_33 - .L_32)
	.align		4
.L_32:
        /*0050*/ 	.word	index@(.nv.constant0._Z7dkernelPci)
        /*0054*/ 	.short	0x0380
        /*0056*/ 	.short	0x000c


	//----- nvinfo : EIATTR_SW_WAR
	.align		4
.L_33:
        /*0058*/ 	.byte	0x04, 0x36
        /*005a*/ 	.short	(.L_35 - .L_34)
.L_34:
        /*005c*/ 	.word	0x00000008
.L_35:


//--------------------- .nv.callgraph             --------------------------
	.section	.nv.callgraph,"",@"SHT_CUDA_CALLGRAPH"
	.align	4
	.sectionentsize	8
	.align		4
        /*0000*/ 	.word	0x00000000
	.align		4
        /*0004*/ 	.word	0xffffffff
	.align		4
        /*0008*/ 	.word	0x00000000
	.align		4
        /*000c*/ 	.word	0xfffffffe
	.align		4
        /*0010*/ 	.word	0x00000000
	.align		4
        /*0014*/ 	.word	0xfffffffd
	.align		4
        /*0018*/ 	.word	0x00000000
	.align		4
        /*001c*/ 	.word	0xfffffffc


//--------------------- .text._Z8dkernel2Pci      --------------------------
	.section	.text._Z8dkernel2Pci,"ax",@progbits
	.align	128
        .global         _Z8dkernel2Pci
        .type           _Z8dkernel2Pci,@function
        .size           _Z8dkernel2Pci,(.L_x_2 - _Z8dkernel2Pci)
        .other          _Z8dkernel2Pci,@"STO_CUDA_ENTRY STV_DEFAULT"
_Z8dkernel2Pci:
.text._Z8dkernel2Pci:
[----:B------:R-:W-:Y:S01]  /*0000*/  LDC R1, c[0x0][0x37c] ;  /* 0x0000df00ff017b82 */ /* 0x000fe20000000800 */
[----:B------:R-:W0:Y:S01]  /*0010*/  S2R R5, SR_TID.X ;  /* 0x0000000000057919 */ /* 0x000e220000002100 */
[----:B------:R-:W0:Y:S02]  /*0020*/  LDCU UR4, c[0x0][0x388] ;  /* 0x00007100ff0477ac */ /* 0x000e240008000800 */
[----:B0-----:R-:W-:-:S13]  /*0030*/  ISETP.GE.U32.AND P0, PT, R5, UR4, PT ;  /* 0x0000000405007c0c */ /* 0x001fda000bf06070 */
[----:B------:R-:W-:Y:S05]  /*0040*/  @P0 EXIT ;  /* 0x000000000000094d */ /* 0x000fea0003800000 */
[----:B------:R-:W0:Y:S01]  /*0050*/  LDCU.64 UR6, c[0x0][0x380] ;  /* 0x00007000ff0677ac */ /* 0x000e220008000a00 */
[----:B------:R-:W1:Y:S01]  /*0060*/  LDCU.64 UR4, c[0x0][0x358] ;  /* 0x00006b00ff0477ac */ /* 0x000e620008000a00 */
[----:B0-----:R-:W-:-:S05]  /*0070*/  IADD3 R2, P0, PT, R5, UR6, RZ ;  /* 0x0000000605027c10 */ /* 0x001fca000ff1e0ff */
[----:B------:R-:W-:-:S05]  /*0080*/  IMAD.X R3, RZ, RZ, UR7, P0 ;  /* 0x00000007ff037e24 */ /* 0x000fca00080e06ff */
[----:B-1----:R-:W2:Y:S02]  /*0090*/  LDG.E.S8 R0, desc[UR4][R2.64] ;  /* 0x0000000402007981 */ /* 0x002ea4000c1e1300 */
[----:B--2---:R-:W-:-:S05]  /*00a0*/  IADD3 R0, PT, PT, R5, -0x61, R0 ;  /* 0xffffff9f05007810 */ /* 0x004fca0007ffe000 */
[----:B------:R-:W-:-:S05]  /*00b0*/  IMAD.HI.U32 R4, R0, 0x4ec4ec4f, RZ ;  /* 0x4ec4ec4f00047827 */ /* 0x000fca00078e00ff */
[----:B------:R-:W-:-:S05]  /*00c0*/  SHF.R.U32.HI R5, RZ, 0x3, R4 ;  /* 0x00000003ff057819 */ /* 0x000fca0000011604 */
[----:B------:R-:W-:-:S04]  /*00d0*/  IMAD R5, R5, -0x1a, R0 ;  /* 0xffffffe605057824 */ /* 0x000fc800078e0200 */
[----:B------:R-:W-:-:S05]  /*00e0*/  VIADD R5, R5, 0x61 ;  /* 0x0000006105057836 */ /* 0x000fca0000000000 */
[----:B------:R-:W-:Y:S01]  /*00f0*/  STG.E.U8 desc[UR4][R2.64], R5 ;  /* 0x0000000502007986 */ /* 0x000fe2000c101104 */
[----:B------:R-:W-:Y:S05]  /*0100*/  EXIT ;  /* 0x000000000000794d */ /* 0x000fea0003800000 */
.L_x_0:
[----:B------:R-:W-:-:S00]  /*0110*/  BRA `(.L_x_0) ;  /* 0xfffffffc00fc7947 */ /* 0x000fc0000383ffff */
[----:B------:R-:W-:-:S00]  /*0120*/  NOP ;  /* 0x0000000000007918 */ /* 0x000fc00000000000 */
        /* <DEDUP_REMOVED lines=13> */
.L_x_2:


//--------------------- .text._Z7dkernelPci       --------------------------
	.section	.text._Z7dkernelPci,"ax",@progbits
	.align	128
        .global         _Z7dkernelPci
        .type           _Z7dkernelPci,@function
        .size           _Z7dkernelPci,(.L_x_3 - _Z7dkernelPci)
        .other          _Z7dkernelPci,@"STO_CUDA_ENTRY STV_DEFAULT"
_Z7dkernelPci:
.text._Z7dkernelPci:
        /* <DEDUP_REMOVED lines=9> */
[----:B-1----:R-:W2:Y:S01]  /*0090*/  LDG.E.U8 R0, desc[UR4][R2.64] ;  /* 0x0000000402007981 */ /* 0x002ea2000c1e1100 */
[----:B------:R-:W-:Y:S01]  /*00a0*/  IMAD.MOV.U32 R4, RZ, RZ, 0x61 ;  /* 0x00000061ff047424 */ /* 0x000fe200078e00ff */
[----:B--2---:R-:W-:-:S13]  /*00b0*/  ISETP.NE.AND P0, PT, R0, 0x7a, PT ;  /* 0x0000007a0000780c */ /* 0x004fda0003f05270 */
[----:B------:R0:W-:Y:S01]  /*00c0*/  @!P0 STG.E.U8 desc[UR4][R2.64], R4 ;  /* 0x0000000402008986 */ /* 0x0001e2000c101104 */
[----:B------:R-:W-:Y:S05]  /*00d0*/  @!P0 EXIT ;  /* 0x000000000000894d */ /* 0x000fea0003800000 */
[----:B------:R-:W-:-:S05]  /*00e0*/  VIADD R5, R0, 0x1 ;  /* 0x0000000100057836 */ /* 0x000fca0000000000 */
[----:B------:R-:W-:Y:S01]  /*00f0*/  STG.E.U8 desc[UR4][R2.64], R5 ;  /* 0x0000000502007986 */ /* 0x000fe2000c101104 */
[----:B------:R-:W-:Y:S05]  /*0100*/  EXIT ;  /* 0x000000000000794d */ /* 0x000fea0003800000 */
.L_x_1:
        /* <DEDUP_REMOVED lines=15> */
.L_x_3:


//--------------------- .nv.shared.reserved.0     --------------------------
	.section	.nv.shared.reserved.0,"aw",@nobits
	.weak		__nv_reservedSMEM_offset_0_alias
	.size		__nv_reservedSMEM_offset_0_alias, 0, 64
	.other		__nv_reservedSMEM_offset_0_alias,@"STO_CUDA_RESERVED_SHARED STV_DEFAULT"
__nv_reservedSMEM_offset_0_alias:
	.zero		0
	.zero		64


//--------------------- .nv.constant0._Z8dkernel2Pci --------------------------
	.section	.nv.constant0._Z8dkernel2Pci,"a",@progbits
	.sectionflags	@""
	.align	4
.nv.constant0._Z8dkernel2Pci:
	.zero		908


//--------------------- .nv.constant0._Z7dkernelPci --------------------------
	.section	.nv.constant0._Z7dkernelPci,"a",@progbits
	.sectionflags	@""
	.align	4
.nv.constant0._Z7dkernelPci:
	.zero		908


//--------------------- SYMBOLS --------------------------

	.type		.nv.reservedSmem.offset0,@object
	.size		.nv.reservedSmem.offset0,0x4
